//
// Generated by NVIDIA NVVM Compiler
//
// Compiler Build ID: CL-36424714
// Cuda compilation tools, release 13.0, V13.0.88
// Based on NVVM 20.0.0
//

.version 9.0
.target sm_100
.address_size 64

	// .globl	_Z25vector_dot_product_kernelPfS_S_jPi
// _ZZ25vector_dot_product_kernelPfS_S_jPiE4temp has been demoted

.visible .entry _Z25vector_dot_product_kernelPfS_S_jPi(
	.param .u64 .ptr .align 1 _Z25vector_dot_product_kernelPfS_S_jPi_param_0,
	.param .u64 .ptr .align 1 _Z25vector_dot_product_kernelPfS_S_jPi_param_1,
	.param .u64 .ptr .align 1 _Z25vector_dot_product_kernelPfS_S_jPi_param_2,
	.param .u32 _Z25vector_dot_product_kernelPfS_S_jPi_param_3,
	.param .u64 .ptr .align 1 _Z25vector_dot_product_kernelPfS_S_jPi_param_4
)
{
	.reg .pred 	%p<13>;
	.reg .b32 	%r<16>;
	.reg .b32 	%f<37>;
	.reg .b64 	%rd<12>;
	// demoted variable
	.shared .align 4 .b8 _ZZ25vector_dot_product_kernelPfS_S_jPiE4temp[1024];
	ld.param.u64 	%rd4, [_Z25vector_dot_product_kernelPfS_S_jPi_param_0];
	ld.param.u64 	%rd5, [_Z25vector_dot_product_kernelPfS_S_jPi_param_1];
	ld.param.u64 	%rd6, [_Z25vector_dot_product_kernelPfS_S_jPi_param_2];
	ld.param.u32 	%r8, [_Z25vector_dot_product_kernelPfS_S_jPi_param_3];
	ld.param.u64 	%rd7, [_Z25vector_dot_product_kernelPfS_S_jPi_param_4];
	cvta.to.global.u64 	%rd1, %rd7;
	mov.u32 	%r9, %ctaid.x;
	mov.u32 	%r1, %ntid.x;
	mov.u32 	%r2, %tid.x;
	mad.lo.s32 	%r15, %r9, %r1, %r2;
	setp.ge.u32 	%p1, %r15, %r8;
	mov.f32 	%f36, 0f00000000;
	@%p1 bra 	$L__BB0_3;
	mov.u32 	%r10, %nctaid.x;
	mul.lo.s32 	%r4, %r1, %r10;
	cvta.to.global.u64 	%rd2, %rd4;
	cvta.to.global.u64 	%rd3, %rd5;
	mov.f32 	%f36, 0f00000000;
$L__BB0_2:
	mul.wide.s32 	%rd8, %r15, 4;
	add.s64 	%rd9, %rd2, %rd8;
	ld.global.f32 	%f6, [%rd9];
	add.s64 	%rd10, %rd3, %rd8;
	ld.global.f32 	%f7, [%rd10];
	fma.rn.f32 	%f36, %f6, %f7, %f36;
	add.s32 	%r15, %r15, %r4;
	setp.lt.u32 	%p2, %r15, %r8;
	@%p2 bra 	$L__BB0_2;
$L__BB0_3:
	shl.b32 	%r11, %r2, 2;
	mov.u32 	%r12, _ZZ25vector_dot_product_kernelPfS_S_jPiE4temp;
	add.s32 	%r7, %r12, %r11;
	st.shared.f32 	[%r7], %f36;
	bar.sync 	0;
	setp.gt.u32 	%p3, %r2, 127;
	@%p3 bra 	$L__BB0_5;
	ld.shared.f32 	%f8, [%r7+512];
	ld.shared.f32 	%f9, [%r7];
	add.f32 	%f10, %f8, %f9;
	st.shared.f32 	[%r7], %f10;
$L__BB0_5:
	bar.sync 	0;
	setp.gt.u32 	%p4, %r2, 63;
	@%p4 bra 	$L__BB0_7;
	ld.shared.f32 	%f11, [%r7+256];
	ld.shared.f32 	%f12, [%r7];
	add.f32 	%f13, %f11, %f12;
	st.shared.f32 	[%r7], %f13;
$L__BB0_7:
	bar.sync 	0;
	setp.gt.u32 	%p5, %r2, 31;
	@%p5 bra 	$L__BB0_9;
	ld.shared.f32 	%f14, [%r7+128];
	ld.shared.f32 	%f15, [%r7];
	add.f32 	%f16, %f14, %f15;
	st.shared.f32 	[%r7], %f16;
$L__BB0_9:
	bar.sync 	0;
	setp.gt.u32 	%p6, %r2, 15;
	@%p6 bra 	$L__BB0_11;
	ld.shared.f32 	%f17, [%r7+64];
	ld.shared.f32 	%f18, [%r7];
	add.f32 	%f19, %f17, %f18;
	st.shared.f32 	[%r7], %f19;
$L__BB0_11:
	bar.sync 	0;
	setp.gt.u32 	%p7, %r2, 7;
	@%p7 bra 	$L__BB0_13;
	ld.shared.f32 	%f20, [%r7+32];
	ld.shared.f32 	%f21, [%r7];
	add.f32 	%f22, %f20, %f21;
	st.shared.f32 	[%r7], %f22;
$L__BB0_13:
	bar.sync 	0;
	setp.gt.u32 	%p8, %r2, 3;
	@%p8 bra 	$L__BB0_15;
	ld.shared.f32 	%f23, [%r7+16];
	ld.shared.f32 	%f24, [%r7];
	add.f32 	%f25, %f23, %f24;
	st.shared.f32 	[%r7], %f25;
$L__BB0_15:
	bar.sync 	0;
	setp.gt.u32 	%p9, %r2, 1;
	@%p9 bra 	$L__BB0_17;
	ld.shared.f32 	%f26, [%r7+8];
	ld.shared.f32 	%f27, [%r7];
	add.f32 	%f28, %f26, %f27;
	st.shared.f32 	[%r7], %f28;
$L__BB0_17:
	bar.sync 	0;
	setp.ne.s32 	%p10, %r2, 0;
	@%p10 bra 	$L__BB0_19;
	ld.shared.f32 	%f29, [_ZZ25vector_dot_product_kernelPfS_S_jPiE4temp+4];
	ld.shared.f32 	%f30, [%r7];
	add.f32 	%f31, %f29, %f30;
	st.shared.f32 	[%r7], %f31;
$L__BB0_19:
	setp.ne.s32 	%p11, %r2, 0;
	bar.sync 	0;
	@%p11 bra 	$L__BB0_22;
$L__BB0_20:
	atom.relaxed.global.cas.b32 	%r13, [%rd1], 0, 1;
	setp.ne.s32 	%p12, %r13, 0;
	@%p12 bra 	$L__BB0_20;
	cvta.to.global.u64 	%rd11, %rd6;
	ld.shared.f32 	%f32, [_ZZ25vector_dot_product_kernelPfS_S_jPiE4temp];
	ld.global.f32 	%f33, [%rd11];
	add.f32 	%f34, %f32, %f33;
	st.global.f32 	[%rd11], %f34;
	atom.global.exch.b32 	%r14, [%rd1], 0;
$L__BB0_22:
	ret;

}


// ===== COMPILED SASS (sm_100) =====

	.target	sm_100

	.elftype	@"ET_EXEC"


//--------------------- .note.nv.tkinfo           --------------------------
	.section	.note.nv.tkinfo,"",@"SHT_NOTE"
	.sectionflags	@"SHF_NOTE_NV_TKINFO"
	.tkinfo
        /*0018*/ 	.word	0x00000002
        /*0030*/ 	.string	""
        /*0030*/ 	.string	"ptxas"
        /*0030*/ 	.string	"Cuda compilation tools, release 13.0, V13.0.88"
        /*0030*/ 	.string	"Build cuda_13.0.r13.0/compiler.36424714_0"
        /*0030*/ 	.string	"-arch sm_100 -m 64 "



//--------------------- .note.nv.cuinfo           --------------------------
	.section	.note.nv.cuinfo,"",@"SHT_NOTE"
	.sectionflags	@"SHF_NOTE_NV_CUINFO"
        /*0018*/ 	.short	0x0002
        /*001a*/ 	.short	0x0064
        /*001c*/ 	.short	0x0082
	.zero		2


//--------------------- .nv.info                  --------------------------
	.section	.nv.info,"",@"SHT_CUDA_INFO"
	.align	4


	//----- nvinfo : EIATTR_REGCOUNT
	.align		4
        /*0000*/ 	.byte	0x04, 0x2f
        /*0002*/ 	.short	(.L_1 - .L_0)
	.align		4
.L_0:
        /*0004*/ 	.word	index@(_Z25vector_dot_product_kernelPfS_S_jPi)
        /*0008*/ 	.word	0x0000000f


	//----- nvinfo : EIATTR_FRAME_SIZE
	.align		4
.L_1:
        /*000c*/ 	.byte	0x04, 0x11
        /*000e*/ 	.short	(.L_3 - .L_2)
	.align		4
.L_2:
        /*0010*/ 	.word	index@(_Z25vector_dot_product_kernelPfS_S_jPi)
        /*0014*/ 	.word	0x00000000


	//----- nvinfo : EIATTR_MIN_STACK_SIZE
	.align		4
.L_3:
        /*0018*/ 	.byte	0x04, 0x12
        /*001a*/ 	.short	(.L_5 - .L_4)
	.align		4
.L_4:
        /*001c*/ 	.word	index@(_Z25vector_dot_product_kernelPfS_S_jPi)
        /*0020*/ 	.word	0x00000000
.L_5:


//--------------------- .nv.compat                --------------------------
	.section	.nv.compat,"",@"SHT_CUDA_COMPAT_INFO"
	.align	4
        /*0000*/ 	.byte	0x02, 0x09, 0x00, 0x00, 0x02, 0x02, 0x01, 0x00, 0x02, 0x05, 0x05, 0x00, 0x03, 0x07, 0x01, 0x01
        /*0010*/ 	.byte	0x02, 0x03, 0x00, 0x00, 0x02, 0x06, 0x01, 0x00, 0x04, 0x0b, 0x08, 0x00, 0x09, 0x00, 0x00, 0x00
        /*0020*/ 	.byte	0x00, 0x00, 0x00, 0x00


//--------------------- .nv.info._Z25vector_dot_product_kernelPfS_S_jPi --------------------------
	.section	.nv.info._Z25vector_dot_product_kernelPfS_S_jPi,"",@"SHT_CUDA_INFO"
	.sectionflags	@""
	.align	4


	//----- nvinfo : EIATTR_CUDA_API_VERSION
	.align		4
        /*0000*/ 	.byte	0x04, 0x37
        /*0002*/ 	.short	(.L_7 - .L_6)
.L_6:
        /*0004*/ 	.word	0x00000082


	//----- nvinfo : EIATTR_KPARAM_INFO
	.align		4
.L_7:
        /*0008*/ 	.byte	0x04, 0x17
        /*000a*/ 	.short	(.L_9 - .L_8)
.L_8:
        /*000c*/ 	.word	0x00000000
        /*0010*/ 	.short	0x0004
        /*0012*/ 	.short	0x0020
        /*0014*/ 	.byte	0x00, 0xf5, 0x21, 0x00


	//----- nvinfo : EIATTR_KPARAM_INFO
	.align		4
.L_9:
        /*0018*/ 	.byte	0x04, 0x17
        /*001a*/ 	.short	(.L_11 - .L_10)
.L_10:
        /*001c*/ 	.word	0x00000000
        /*0020*/ 	.short	0x0003
        /*0022*/ 	.short	0x0018
        /*0024*/ 	.byte	0x00, 0xf0, 0x11, 0x00


	//----- nvinfo : EIATTR_KPARAM_INFO
	.align		4
.L_11:
        /*0028*/ 	.byte	0x04, 0x17
        /*002a*/ 	.short	(.L_13 - .L_12)
.L_12:
        /*002c*/ 	.word	0x00000000
        /*0030*/ 	.short	0x0002
        /*0032*/ 	.short	0x0010
        /*0034*/ 	.byte	0x00, 0xf5, 0x21, 0x00


	//----- nvinfo : EIATTR_KPARAM_INFO
	.align		4
.L_13:
        /*0038*/ 	.byte	0x04, 0x17
        /*003a*/ 	.short	(.L_15 - .L_14)
.L_14:
        /*003c*/ 	.word	0x00000000
        /*0040*/ 	.short	0x0001
        /*0042*/ 	.short	0x0008
        /*0044*/ 	.byte	0x00, 0xf5, 0x21, 0x00


	//----- nvinfo : EIATTR_KPARAM_INFO
	.align		4
.L_15:
        /*0048*/ 	.byte	0x04, 0x17
        /*004a*/ 	.short	(.L_17 - .L_16)
.L_16:
        /*004c*/ 	.word	0x00000000
        /*0050*/ 	.short	0x0000
        /*0052*/ 	.short	0x0000
        /*0054*/ 	.byte	0x00, 0xf5, 0x21, 0x00


	//----- nvinfo : EIATTR_SPARSE_MMA_MASK
	.align		4
.L_17:
        /*0058*/ 	.byte	0x03, 0x50
        /*005a*/ 	.short	0x0000


	//----- nvinfo : EIATTR_MAXREG_COUNT
	.align		4
        /*005c*/ 	.byte	0x03, 0x1b
        /*005e*/ 	.short	0x00ff


	//----- nvinfo : EIATTR_NUM_BARRIERS
	.align		4
        /*0060*/ 	.byte	0x02, 0x4c
        /*0062*/ 	.byte	0x01
	.zero		1


	//----- nvinfo : EIATTR_MERCURY_ISA_VERSION
	.align		4
        /*0064*/ 	.byte	0x03, 0x5f
        /*0066*/ 	.short	0x0101


	//----- nvinfo : EIATTR_VRC_CTA_INIT_COUNT
	.align		4
        /*0068*/ 	.byte	0x02, 0x4a
	.zero		1
	.zero		1


	//----- nvinfo : EIATTR_EXIT_INSTR_OFFSETS
	.align		4
        /*006c*/ 	.byte	0x04, 0x1c
        /*006e*/ 	.short	(.L_19 - .L_18)


	//   ....[0]....
.L_18:
        /*0070*/ 	.word	0x00000500


	//   ....[1]....
        /*0074*/ 	.word	0x00000600


	//----- nvinfo : EIATTR_CRS_STACK_SIZE
	.align		4
.L_19:
        /*0078*/ 	.byte	0x04, 0x1e
        /*007a*/ 	.short	(.L_21 - .L_20)
.L_20:
        /*007c*/ 	.word	0x00000000


	//----- nvinfo : EIATTR_CBANK_PARAM_SIZE
	.align		4
.L_21:
        /*0080*/ 	.byte	0x03, 0x19
        /*0082*/ 	.short	0x0028


	//----- nvinfo : EIATTR_PARAM_CBANK
	.align		4
        /*0084*/ 	.byte	0x04, 0x0a
        /*0086*/ 	.short	(.L_23 - .L_22)
	.align		4
.L_22:
        /*0088*/ 	.word	index@(.nv.constant0._Z25vector_dot_product_kernelPfS_S_jPi)
        /*008c*/ 	.short	0x0380
        /*008e*/ 	.short	0x0028


	//----- nvinfo : EIATTR_SW_WAR
	.align		4
.L_23:
        /*0090*/ 	.byte	0x04, 0x36
        /*0092*/ 	.short	(.L_25 - .L_24)
.L_24:
        /*0094*/ 	.word	0x00000008
.L_25:


//--------------------- .nv.callgraph             --------------------------
	.section	.nv.callgraph,"",@"SHT_CUDA_CALLGRAPH"
	.align	4
	.sectionentsize	8
	.align		4
        /*0000*/ 	.word	0x00000000
	.align		4
        /*0004*/ 	.word	0xffffffff
	.align		4
        /*0008*/ 	.word	0x00000000
	.align		4
        /*000c*/ 	.word	0xfffffffe
	.align		4
        /*0010*/ 	.word	0x00000000
	.align		4
        /*0014*/ 	.word	0xfffffffd
	.align		4
        /*0018*/ 	.word	0x00000000
	.align		4
        /*001c*/ 	.word	0xfffffffc


//--------------------- .text._Z25vector_dot_product_kernelPfS_S_jPi --------------------------
	.section	.text._Z25vector_dot_product_kernelPfS_S_jPi,"ax",@progbits
	.align	128
        .global         _Z25vector_dot_product_kernelPfS_S_jPi
        .type           _Z25vector_dot_product_kernelPfS_S_jPi,@function
        .size           _Z25vector_dot_product_kernelPfS_S_jPi,(.L_x_6 - _Z25vector_dot_product_kernelPfS_S_jPi)
        .other          _Z25vector_dot_product_kernelPfS_S_jPi,@"STO_CUDA_ENTRY STV_DEFAULT"
_Z25vector_dot_product_kernelPfS_S_jPi:
.text._Z25vector_dot_product_kernelPfS_S_jPi:
[----:B------:R-:W-:Y:S01]  /*0000*/  LDC R1, c[0x0][0x37c] ;  /* 0x0000df00ff017b82 */ /* 0x000fe20000000800 */
[----:B------:R-:W0:Y:S07]  /*0010*/  S2R R0, SR_TID.X ;  /* 0x0000000000007919 */ /* 0x000e2e0000002100 */
[----:B------:R-:W0:Y:S01]  /*0020*/  S2UR UR4, SR_CTAID.X ;  /* 0x00000000000479c3 */ /* 0x000e220000002500 */
[----:B------:R-:W1:Y:S01]  /*0030*/  LDCU UR8, c[0x0][0x398] ;  /* 0x00007300ff0877ac */ /* 0x000e620008000800 */
[----:B------:R-:W-:Y:S01]  /*0040*/  BSSY.RECONVERGENT B0, `(.L_x_0) ;  /* 0x0000015000007945 */ /* 0x000fe20003800200 */
[----:B------:R-:W-:Y:S01]  /*0050*/  HFMA2 R10, -RZ, RZ, 0, 0 ;  /* 0x00000000ff0a7431 */ /* 0x000fe200000001ff */
[----:B------:R-:W2:Y:S04]  /*0060*/  LDCU.64 UR6, c[0x0][0x358] ;  /* 0x00006b00ff0677ac */ /* 0x000ea80008000a00 */
[----:B------:R-:W0:Y:S02]  /*0070*/  LDC R3, c[0x0][0x360] ;  /* 0x0000d800ff037b82 */ /* 0x000e240000000800 */
[----:B0-----:R-:W-:-:S05]  /*0080*/  IMAD R2, R3, UR4, R0 ;  /* 0x0000000403027c24 */ /* 0x001fca000f8e0200 */
[----:B-1----:R-:W-:-:S13]  /*0090*/  ISETP.GE.U32.AND P0, PT, R2, UR8, PT ;  /* 0x0000000802007c0c */ /* 0x002fda000bf06070 */
[----:B--2---:R-:W-:Y:S05]  /*00a0*/  @P0 BRA `(.L_x_1) ;  /* 0x0000000000380947 */ /* 0x004fea0003800000 */
[----:B------:R-:W0:Y:S01]  /*00b0*/  LDC.64 R6, c[0x0][0x380] ;  /* 0x0000e000ff067b82 */ /* 0x000e220000000a00 */
[----:B------:R-:W1:Y:S01]  /*00c0*/  LDCU UR4, c[0x0][0x370] ;  /* 0x00006e00ff0477ac */ /* 0x000e620008000800 */
[----:B------:R-:W-:Y:S02]  /*00d0*/  MOV R11, R2 ;  /* 0x00000002000b7202 */ /* 0x000fe40000000f00 */
[----:B------:R-:W-:-:S04]  /*00e0*/  MOV R10, RZ ;  /* 0x000000ff000a7202 */ /* 0x000fc80000000f00 */
[----:B------:R-:W2:Y:S01]  /*00f0*/  LDC.64 R8, c[0x0][0x388] ;  /* 0x0000e200ff087b82 */ /* 0x000ea20000000a00 */
[----:B-1----:R-:W-:-:S07]  /*0100*/  IMAD R12, R3, UR4, RZ ;  /* 0x00000004030c7c24 */ /* 0x002fce000f8e02ff */
.L_x_2:
[----:B0-----:R-:W-:-:S04]  /*0110*/  IMAD.WIDE R2, R11, 0x4, R6 ;  /* 0x000000040b027825 */ /* 0x001fc800078e0206 */
[----:B--2---:R-:W-:Y:S02]  /*0120*/  IMAD.WIDE R4, R11, 0x4, R8 ;  /* 0x000000040b047825 */ /* 0x004fe400078e0208 */
[----:B------:R-:W2:Y:S04]  /*0130*/  LDG.E R3, desc[UR6][R2.64] ;  /* 0x0000000602037981 */ /* 0x000ea8000c1e1900 */
[----:B------:R-:W2:Y:S01]  /*0140*/  LDG.E R4, desc[UR6][R4.64] ;  /* 0x0000000604047981 */ /* 0x000ea2000c1e1900 */
[----:B------:R-:W-:-:S05]  /*0150*/  IMAD.IADD R11, R12, 0x1, R11 ;  /* 0x000000010c0b7824 */ /* 0x000fca00078e020b */
[----:B------:R-:W-:Y:S01]  /*0160*/  ISETP.GE.U32.AND P0, PT, R11, UR8, PT ;  /* 0x000000080b007c0c */ /* 0x000fe2000bf06070 */
[----:B--2---:R-:W-:-:S12]  /*0170*/  FFMA R10, R3, R4, R10 ;  /* 0x00000004030a7223 */ /* 0x004fd8000000000a */
[----:B------:R-:W-:Y:S05]  /*0180*/  @!P0 BRA `(.L_x_2) ;  /* 0xfffffffc00e08947 */ /* 0x000fea000383ffff */
.L_x_1:
[----:B------:R-:W-:Y:S05]  /*0190*/  BSYNC.RECONVERGENT B0 ;  /* 0x0000000000007941 */ /* 0x000fea0003800200 */
.L_x_0:
[----:B------:R-:W0:Y:S01]  /*01a0*/  S2UR UR5, SR_CgaCtaId ;  /* 0x00000000000579c3 */ /* 0x000e220000008800 */
[----:B------:R-:W-:Y:S01]  /*01b0*/  UMOV UR4, 0x400 ;  /* 0x0000040000047882 */ /* 0x000fe20000000000 */
[C---:B------:R-:W-:Y:S02]  /*01c0*/  ISETP.GT.U32.AND P1, PT, R0.reuse, 0x7f, PT ;  /* 0x0000007f0000780c */ /* 0x040fe40003f24070 */
[----:B------:R-:W-:Y:S01]  /*01d0*/  ISETP.GT.U32.AND P0, PT, R0, 0x3f, PT ;  /* 0x0000003f0000780c */ /* 0x000fe20003f04070 */
[----:B0-----:R-:W-:-:S06]  /*01e0*/  ULEA UR4, UR5, UR4, 0x18 ;  /* 0x0000000405047291 */ /* 0x001fcc000f8ec0ff */
[----:B------:R-:W-:-:S05]  /*01f0*/  LEA R3, R0, UR4, 0x2 ;  /* 0x0000000400037c11 */ /* 0x000fca000f8e10ff */
[----:B------:R-:W-:Y:S01]  /*0200*/  STS [R3], R10 ;  /* 0x0000000a03007388 */ /* 0x000fe20000000800 */
[----:B------:R-:W-:Y:S06]  /*0210*/  BAR.SYNC.DEFER_BLOCKING 0x0 ;  /* 0x0000000000007b1d */ /* 0x000fec0000010000 */
[----:B------:R-:W-:Y:S04]  /*0220*/  @!P1 LDS R2, [R3+0x200] ;  /* 0x0002000003029984 */ /* 0x000fe80000000800 */
[----:B------:R-:W0:Y:S02]  /*0230*/  @!P1 LDS R5, [R3] ;  /* 0x0000000003059984 */ /* 0x000e240000000800 */
[----:B0-----:R-:W-:-:S05]  /*0240*/  @!P1 FADD R2, R2, R5 ;  /* 0x0000000502029221 */ /* 0x001fca0000000000 */
[----:B------:R-:W-:Y:S01]  /*0250*/  @!P1 STS [R3], R2 ;  /* 0x0000000203009388 */ /* 0x000fe20000000800 */
[----:B------:R-:W-:Y:S01]  /*0260*/  BAR.SYNC.DEFER_BLOCKING 0x0 ;  /* 0x0000000000007b1d */ /* 0x000fe20000010000 */
[----:B------:R-:W-:-:S05]  /*0270*/  ISETP.GT.U32.AND P1, PT, R0, 0x1f, PT ;  /* 0x0000001f0000780c */ /* 0x000fca0003f24070 */
        /* <DEDUP_REMOVED lines=29> */
[----:B------:R-:W-:-:S05]  /*0450*/  ISETP.NE.AND P0, PT, R0, RZ, PT ;  /* 0x000000ff0000720c */ /* 0x000fca0003f05270 */
[----:B------:R-:W-:Y:S04]  /*0460*/  @!P1 LDS R2, [R3+0x8] ;  /* 0x0000080003029984 */ /* 0x000fe80000000800 */
[----:B------:R-:W0:Y:S02]  /*0470*/  @!P1 LDS R5, [R3] ;  /* 0x0000000003059984 */ /* 0x000e240000000800 */
[----:B0-----:R-:W-:-:S05]  /*0480*/  @!P1 FADD R2, R2, R5 ;  /* 0x0000000502029221 */ /* 0x001fca0000000000 */
[----:B------:R-:W-:Y:S01]  /*0490*/  @!P1 STS [R3], R2 ;  /* 0x0000000203009388 */ /* 0x000fe20000000800 */
[----:B------:R-:W-:Y:S06]  /*04a0*/  BAR.SYNC.DEFER_BLOCKING 0x0 ;  /* 0x0000000000007b1d */ /* 0x000fec0000010000 */
[----:B------:R-:W-:Y:S04]  /*04b0*/  @!P0 LDS R0, [UR4+0x4] ;  /* 0x00000404ff008984 */ /* 0x000fe80008000800 */
[----:B------:R-:W0:Y:S02]  /*04c0*/  @!P0 LDS R5, [R3] ;  /* 0x0000000003058984 */ /* 0x000e240000000800 */
[----:B0-----:R-:W-:-:S05]  /*04d0*/  @!P0 FADD R0, R0, R5 ;  /* 0x0000000500008221 */ /* 0x001fca0000000000 */
[----:B------:R0:W-:Y:S01]  /*04e0*/  @!P0 STS [R3], R0 ;  /* 0x0000000003008388 */ /* 0x0001e20000000800 */
[----:B------:R-:W-:Y:S06]  /*04f0*/  BAR.SYNC.DEFER_BLOCKING 0x0 ;  /* 0x0000000000007b1d */ /* 0x000fec0000010000 */
[----:B------:R-:W-:Y:S05]  /*0500*/  @P0 EXIT ;  /* 0x000000000000094d */ /* 0x000fea0003800000 */
[----:B0-----:R-:W0:Y:S01]  /*0510*/  LDC.64 R2, c[0x0][0x3a0] ;  /* 0x0000e800ff027b82 */ /* 0x001e220000000a00 */
[----:B------:R-:W-:Y:S01]  /*0520*/  HFMA2 R5, -RZ, RZ, 0, 5.9604644775390625e-08 ;  /* 0x00000001ff057431 */ /* 0x000fe200000001ff */
[----:B------:R-:W-:Y:S06]  /*0530*/  BSSY B0, `(.L_x_3) ;  /* 0x0000006000007945 */ /* 0x000fec0003800000 */
.L_x_4:
[----:B------:R-:W-:Y:S01]  /*0540*/  IMAD.MOV.U32 R4, RZ, RZ, RZ ;  /* 0x000000ffff047224 */ /* 0x000fe200078e00ff */
[----:B------:R-:W-:Y:S05]  /*0550*/  YIELD ;  /* 0x0000000000007946 */ /* 0x000fea0003800000 */
[----:B0-----:R-:W2:Y:S02]  /*0560*/  ATOMG.E.CAS.STRONG.GPU PT, R0, [R2], R4, R5 ;  /* 0x00000004020073a9 */ /* 0x001ea400001ee105 */
[----:B--2---:R-:W-:-:S13]  /*0570*/  ISETP.NE.AND P0, PT, R0, RZ, PT ;  /* 0x000000ff0000720c */ /* 0x004fda0003f05270 */
[----:B------:R-:W-:Y:S05]  /*0580*/  @P0 BRA `(.L_x_4) ;  /* 0xfffffffc00ec0947 */ /* 0x000fea000383ffff */
[----:B------:R-:W-:Y:S05]  /*0590*/  BSYNC B0 ;  /* 0x0000000000007941 */ /* 0x000fea0003800000 */
.L_x_3:
[----:B------:R-:W0:Y:S01]  /*05a0*/  LDC.64 R4, c[0x0][0x390] ;  /* 0x0000e400ff047b82 */ /* 0x000e220000000a00 */
[----:B------:R-:W1:Y:S04]  /*05b0*/  LDS R0, [UR4] ;  /* 0x00000004ff007984 */ /* 0x000e680008000800 */
[----:B0-----:R-:W1:Y:S02]  /*05c0*/  LDG.E R7, desc[UR6][R4.64] ;  /* 0x0000000604077981 */ /* 0x001e64000c1e1900 */
[----:B-1----:R-:W-:-:S05]  /*05d0*/  FADD R7, R0, R7 ;  /* 0x0000000700077221 */ /* 0x002fca0000000000 */
[----:B------:R-:W-:Y:S04]  /*05e0*/  STG.E desc[UR6][R4.64], R7 ;  /* 0x0000000704007986 */ /* 0x000fe8000c101906 */
[----:B------:R-:W-:Y:S01]  /*05f0*/  ATOMG.E.EXCH.STRONG.GPU PT, RZ, desc[UR6][R2.64], RZ ;  /* 0x800000ff02ff79a8 */ /* 0x000fe2000c1ef106 */
[----:B------:R-:W-:Y:S05]  /*0600*/  EXIT ;  /* 0x000000000000794d */ /* 0x000fea0003800000 */
.L_x_5:
[----:B------:R-:W-:-:S00]  /*0610*/  BRA `(.L_x_5) ;  /* 0xfffffffc00fc7947 */ /* 0x000fc0000383ffff */
[----:B------:R-:W-:-:S00]  /*0620*/  NOP ;  /* 0x0000000000007918 */ /* 0x000fc00000000000 */
        /* <DEDUP_REMOVED lines=13> */
.L_x_6:


//--------------------- .nv.shared._Z25vector_dot_product_kernelPfS_S_jPi --------------------------
	.section	.nv.shared._Z25vector_dot_product_kernelPfS_S_jPi,"aw",@nobits
	.sectionflags	@""
	.align	4
.nv.shared._Z25vector_dot_product_kernelPfS_S_jPi:
	.zero		2048


//--------------------- .nv.shared.reserved.0     --------------------------
	.section	.nv.shared.reserved.0,"aw",@nobits
	.weak		__nv_reservedSMEM_offset_0_alias
	.size		__nv_reservedSMEM_offset_0_alias, 0, 64
	.other		__nv_reservedSMEM_offset_0_alias,@"STO_CUDA_RESERVED_SHARED STV_DEFAULT"
__nv_reservedSMEM_offset_0_alias:
	.zero		0
	.zero		64


//--------------------- .nv.constant0._Z25vector_dot_product_kernelPfS_S_jPi --------------------------
	.section	.nv.constant0._Z25vector_dot_product_kernelPfS_S_jPi,"a",@progbits
	.sectionflags	@""
	.align	4
.nv.constant0._Z25vector_dot_product_kernelPfS_S_jPi:
	.zero		936


//--------------------- SYMBOLS --------------------------

	.type		.nv.reservedSmem.offset0,@object
	.size		.nv.reservedSmem.offset0,0x4
	.type		.nv.reservedSmem.cap,@object
	.size		.nv.reservedSmem.cap,0x4
